//
// Generated by NVIDIA NVVM Compiler
//
// Compiler Build ID: CL-36424714
// Cuda compilation tools, release 13.0, V13.0.88
// Based on NVVM 20.0.0
//

.version 9.0
.target sm_100
.address_size 64

	// .globl	_Z6KernelPKfS0_Pfi

.visible .entry _Z6KernelPKfS0_Pfi(
	.param .u64 .ptr .align 1 _Z6KernelPKfS0_Pfi_param_0,
	.param .u64 .ptr .align 1 _Z6KernelPKfS0_Pfi_param_1,
	.param .u64 .ptr .align 1 _Z6KernelPKfS0_Pfi_param_2,
	.param .u32 _Z6KernelPKfS0_Pfi_param_3
)
{
	.reg .pred 	%p<10>;
	.reg .b32 	%r<75>;
	.reg .b32 	%f<62>;
	.reg .b64 	%rd<67>;

	ld.param.u64 	%rd14, [_Z6KernelPKfS0_Pfi_param_0];
	ld.param.u64 	%rd15, [_Z6KernelPKfS0_Pfi_param_1];
	ld.param.u32 	%r30, [_Z6KernelPKfS0_Pfi_param_3];
	cvta.to.global.u64 	%rd1, %rd15;
	cvta.to.global.u64 	%rd2, %rd14;
	mov.u32 	%r31, %ctaid.x;
	mov.u32 	%r32, %ntid.x;
	mov.u32 	%r33, %tid.x;
	mad.lo.s32 	%r1, %r31, %r32, %r33;
	mov.u32 	%r34, %ctaid.y;
	mov.u32 	%r35, %ntid.y;
	mov.u32 	%r36, %tid.y;
	mad.lo.s32 	%r2, %r34, %r35, %r36;
	max.s32 	%r37, %r2, %r1;
	setp.ge.s32 	%p1, %r37, %r30;
	@%p1 bra 	$L__BB0_13;
	mul.lo.s32 	%r3, %r30, %r2;
	and.b32  	%r4, %r30, 7;
	setp.lt.u32 	%p2, %r30, 8;
	mov.b32 	%r69, 0;
	mov.u32 	%r74, %r69;
	@%p2 bra 	$L__BB0_4;
	and.b32  	%r69, %r30, 2147483640;
	neg.s32 	%r63, %r69;
	mul.wide.s32 	%rd16, %r30, 4;
	add.s64 	%rd3, %rd1, %rd16;
	shl.b32 	%r7, %r30, 3;
	mul.wide.s32 	%rd17, %r30, 8;
	add.s64 	%rd4, %rd1, %rd17;
	mul.wide.s32 	%rd18, %r30, 12;
	add.s64 	%rd5, %rd1, %rd18;
	mul.wide.s32 	%rd19, %r30, 16;
	add.s64 	%rd6, %rd1, %rd19;
	mul.wide.s32 	%rd20, %r30, 20;
	add.s64 	%rd7, %rd1, %rd20;
	mul.wide.s32 	%rd21, %r30, 24;
	add.s64 	%rd8, %rd1, %rd21;
	mul.wide.s32 	%rd22, %r30, 28;
	add.s64 	%rd9, %rd1, %rd22;
	mul.wide.u32 	%rd23, %r3, 4;
	add.s64 	%rd24, %rd23, %rd2;
	add.s64 	%rd66, %rd24, 16;
	mov.b32 	%r74, 0;
	mov.u32 	%r62, %r1;
$L__BB0_3:
	.pragma "nounroll";
	mul.wide.s32 	%rd25, %r62, 4;
	add.s64 	%rd26, %rd3, %rd25;
	add.s64 	%rd27, %rd4, %rd25;
	add.s64 	%rd28, %rd5, %rd25;
	add.s64 	%rd29, %rd6, %rd25;
	add.s64 	%rd30, %rd7, %rd25;
	add.s64 	%rd31, %rd8, %rd25;
	add.s64 	%rd32, %rd9, %rd25;
	add.s64 	%rd33, %rd1, %rd25;
	ld.global.f32 	%f1, [%rd66+-16];
	ld.global.f32 	%f2, [%rd33];
	cvt.rn.f32.s32 	%f3, %r74;
	fma.rn.f32 	%f4, %f1, %f2, %f3;
	cvt.rzi.s32.f32 	%r41, %f4;
	ld.global.f32 	%f5, [%rd66+-12];
	ld.global.f32 	%f6, [%rd26];
	cvt.rn.f32.s32 	%f7, %r41;
	fma.rn.f32 	%f8, %f5, %f6, %f7;
	cvt.rzi.s32.f32 	%r42, %f8;
	ld.global.f32 	%f9, [%rd66+-8];
	ld.global.f32 	%f10, [%rd27];
	cvt.rn.f32.s32 	%f11, %r42;
	fma.rn.f32 	%f12, %f9, %f10, %f11;
	cvt.rzi.s32.f32 	%r43, %f12;
	ld.global.f32 	%f13, [%rd66+-4];
	ld.global.f32 	%f14, [%rd28];
	cvt.rn.f32.s32 	%f15, %r43;
	fma.rn.f32 	%f16, %f13, %f14, %f15;
	cvt.rzi.s32.f32 	%r44, %f16;
	ld.global.f32 	%f17, [%rd66];
	ld.global.f32 	%f18, [%rd29];
	cvt.rn.f32.s32 	%f19, %r44;
	fma.rn.f32 	%f20, %f17, %f18, %f19;
	cvt.rzi.s32.f32 	%r45, %f20;
	ld.global.f32 	%f21, [%rd66+4];
	ld.global.f32 	%f22, [%rd30];
	cvt.rn.f32.s32 	%f23, %r45;
	fma.rn.f32 	%f24, %f21, %f22, %f23;
	cvt.rzi.s32.f32 	%r46, %f24;
	ld.global.f32 	%f25, [%rd66+8];
	ld.global.f32 	%f26, [%rd31];
	cvt.rn.f32.s32 	%f27, %r46;
	fma.rn.f32 	%f28, %f25, %f26, %f27;
	cvt.rzi.s32.f32 	%r47, %f28;
	ld.global.f32 	%f29, [%rd66+12];
	ld.global.f32 	%f30, [%rd32];
	cvt.rn.f32.s32 	%f31, %r47;
	fma.rn.f32 	%f32, %f29, %f30, %f31;
	cvt.rzi.s32.f32 	%r74, %f32;
	add.s32 	%r63, %r63, 8;
	add.s32 	%r62, %r62, %r7;
	add.s64 	%rd66, %rd66, 32;
	setp.ne.s32 	%p3, %r63, 0;
	@%p3 bra 	$L__BB0_3;
$L__BB0_4:
	setp.eq.s32 	%p4, %r4, 0;
	@%p4 bra 	$L__BB0_12;
	and.b32  	%r17, %r30, 3;
	setp.lt.u32 	%p5, %r4, 4;
	@%p5 bra 	$L__BB0_7;
	add.s32 	%r49, %r69, %r3;
	mul.wide.u32 	%rd34, %r49, 4;
	add.s64 	%rd35, %rd2, %rd34;
	ld.global.f32 	%f33, [%rd35];
	mad.lo.s32 	%r50, %r69, %r30, %r1;
	mul.wide.s32 	%rd36, %r50, 4;
	add.s64 	%rd37, %rd1, %rd36;
	ld.global.f32 	%f34, [%rd37];
	cvt.rn.f32.s32 	%f35, %r74;
	fma.rn.f32 	%f36, %f33, %f34, %f35;
	cvt.rzi.s32.f32 	%r51, %f36;
	cvt.u64.u32 	%rd38, %r3;
	cvt.u64.u32 	%rd39, %r69;
	add.s64 	%rd40, %rd39, %rd38;
	shl.b64 	%rd41, %rd40, 2;
	add.s64 	%rd42, %rd2, %rd41;
	ld.global.f32 	%f37, [%rd42+4];
	mul.wide.s32 	%rd43, %r30, 4;
	add.s64 	%rd44, %rd37, %rd43;
	ld.global.f32 	%f38, [%rd44];
	cvt.rn.f32.s32 	%f39, %r51;
	fma.rn.f32 	%f40, %f37, %f38, %f39;
	cvt.rzi.s32.f32 	%r52, %f40;
	ld.global.f32 	%f41, [%rd42+8];
	add.s64 	%rd45, %rd44, %rd43;
	ld.global.f32 	%f42, [%rd45];
	cvt.rn.f32.s32 	%f43, %r52;
	fma.rn.f32 	%f44, %f41, %f42, %f43;
	cvt.rzi.s32.f32 	%r53, %f44;
	ld.global.f32 	%f45, [%rd42+12];
	add.s64 	%rd46, %rd45, %rd43;
	ld.global.f32 	%f46, [%rd46];
	cvt.rn.f32.s32 	%f47, %r53;
	fma.rn.f32 	%f48, %f45, %f46, %f47;
	cvt.rzi.s32.f32 	%r74, %f48;
	add.s32 	%r69, %r69, 4;
$L__BB0_7:
	setp.eq.s32 	%p6, %r17, 0;
	@%p6 bra 	$L__BB0_12;
	setp.eq.s32 	%p7, %r17, 1;
	@%p7 bra 	$L__BB0_10;
	add.s32 	%r55, %r69, %r3;
	mul.wide.u32 	%rd47, %r55, 4;
	add.s64 	%rd48, %rd2, %rd47;
	ld.global.f32 	%f49, [%rd48];
	mad.lo.s32 	%r56, %r69, %r30, %r1;
	mul.wide.s32 	%rd49, %r56, 4;
	add.s64 	%rd50, %rd1, %rd49;
	ld.global.f32 	%f50, [%rd50];
	cvt.rn.f32.s32 	%f51, %r74;
	fma.rn.f32 	%f52, %f49, %f50, %f51;
	cvt.rzi.s32.f32 	%r57, %f52;
	cvt.u64.u32 	%rd51, %r3;
	cvt.u64.u32 	%rd52, %r69;
	add.s64 	%rd53, %rd52, %rd51;
	shl.b64 	%rd54, %rd53, 2;
	add.s64 	%rd55, %rd2, %rd54;
	ld.global.f32 	%f53, [%rd55+4];
	mul.wide.s32 	%rd56, %r30, 4;
	add.s64 	%rd57, %rd50, %rd56;
	ld.global.f32 	%f54, [%rd57];
	cvt.rn.f32.s32 	%f55, %r57;
	fma.rn.f32 	%f56, %f53, %f54, %f55;
	cvt.rzi.s32.f32 	%r74, %f56;
	add.s32 	%r69, %r69, 2;
$L__BB0_10:
	and.b32  	%r58, %r30, 1;
	setp.eq.b32 	%p8, %r58, 1;
	not.pred 	%p9, %p8;
	@%p9 bra 	$L__BB0_12;
	add.s32 	%r59, %r69, %r3;
	mul.wide.u32 	%rd58, %r59, 4;
	add.s64 	%rd59, %rd2, %rd58;
	ld.global.f32 	%f57, [%rd59];
	mad.lo.s32 	%r60, %r69, %r30, %r1;
	mul.wide.s32 	%rd60, %r60, 4;
	add.s64 	%rd61, %rd1, %rd60;
	ld.global.f32 	%f58, [%rd61];
	cvt.rn.f32.s32 	%f59, %r74;
	fma.rn.f32 	%f60, %f57, %f58, %f59;
	cvt.rzi.s32.f32 	%r74, %f60;
$L__BB0_12:
	ld.param.u64 	%rd65, [_Z6KernelPKfS0_Pfi_param_2];
	cvt.rn.f32.s32 	%f61, %r74;
	add.s32 	%r61, %r3, %r1;
	cvta.to.global.u64 	%rd62, %rd65;
	mul.wide.s32 	%rd63, %r61, 4;
	add.s64 	%rd64, %rd62, %rd63;
	st.global.f32 	[%rd64], %f61;
$L__BB0_13:
	ret;

}


// ===== COMPILED SASS (sm_100) =====

	.target	sm_100

	.elftype	@"ET_EXEC"


//--------------------- .note.nv.tkinfo           --------------------------
	.section	.note.nv.tkinfo,"",@"SHT_NOTE"
	.sectionflags	@"SHF_NOTE_NV_TKINFO"
	.tkinfo
        /*0018*/ 	.word	0x00000002
        /*0030*/ 	.string	""
        /*0030*/ 	.string	"ptxas"
        /*0030*/ 	.string	"Cuda compilation tools, release 13.0, V13.0.88"
        /*0030*/ 	.string	"Build cuda_13.0.r13.0/compiler.36424714_0"
        /*0030*/ 	.string	"-arch sm_100 -m 64 "



//--------------------- .note.nv.cuinfo           --------------------------
	.section	.note.nv.cuinfo,"",@"SHT_NOTE"
	.sectionflags	@"SHF_NOTE_NV_CUINFO"
        /*0018*/ 	.short	0x0002
        /*001a*/ 	.short	0x0064
        /*001c*/ 	.short	0x0082
	.zero		2


//--------------------- .nv.info                  --------------------------
	.section	.nv.info,"",@"SHT_CUDA_INFO"
	.align	4


	//----- nvinfo : EIATTR_REGCOUNT
	.align		4
        /*0000*/ 	.byte	0x04, 0x2f
        /*0002*/ 	.short	(.L_1 - .L_0)
	.align		4
.L_0:
        /*0004*/ 	.word	index@(_Z6KernelPKfS0_Pfi)
        /*0008*/ 	.word	0x0000001e


	//----- nvinfo : EIATTR_FRAME_SIZE
	.align		4
.L_1:
        /*000c*/ 	.byte	0x04, 0x11
        /*000e*/ 	.short	(.L_3 - .L_2)
	.align		4
.L_2:
        /*0010*/ 	.word	index@(_Z6KernelPKfS0_Pfi)
        /*0014*/ 	.word	0x00000000


	//----- nvinfo : EIATTR_MIN_STACK_SIZE
	.align		4
.L_3:
        /*0018*/ 	.byte	0x04, 0x12
        /*001a*/ 	.short	(.L_5 - .L_4)
	.align		4
.L_4:
        /*001c*/ 	.word	index@(_Z6KernelPKfS0_Pfi)
        /*0020*/ 	.word	0x00000000
.L_5:


//--------------------- .nv.compat                --------------------------
	.section	.nv.compat,"",@"SHT_CUDA_COMPAT_INFO"
	.align	4
        /*0000*/ 	.byte	0x02, 0x09, 0x00, 0x00, 0x02, 0x02, 0x01, 0x00, 0x02, 0x05, 0x05, 0x00, 0x03, 0x07, 0x01, 0x01
        /*0010*/ 	.byte	0x02, 0x03, 0x00, 0x00, 0x02, 0x06, 0x01, 0x00, 0x04, 0x0b, 0x08, 0x00, 0x09, 0x00, 0x00, 0x00
        /*0020*/ 	.byte	0x00, 0x00, 0x00, 0x00


//--------------------- .nv.info._Z6KernelPKfS0_Pfi --------------------------
	.section	.nv.info._Z6KernelPKfS0_Pfi,"",@"SHT_CUDA_INFO"
	.sectionflags	@""
	.align	4


	//----- nvinfo : EIATTR_CUDA_API_VERSION
	.align		4
        /*0000*/ 	.byte	0x04, 0x37
        /*0002*/ 	.short	(.L_7 - .L_6)
.L_6:
        /*0004*/ 	.word	0x00000082


	//----- nvinfo : EIATTR_KPARAM_INFO
	.align		4
.L_7:
        /*0008*/ 	.byte	0x04, 0x17
        /*000a*/ 	.short	(.L_9 - .L_8)
.L_8:
        /*000c*/ 	.word	0x00000000
        /*0010*/ 	.short	0x0003
        /*0012*/ 	.short	0x0018
        /*0014*/ 	.byte	0x00, 0xf0, 0x11, 0x00


	//----- nvinfo : EIATTR_KPARAM_INFO
	.align		4
.L_9:
        /*0018*/ 	.byte	0x04, 0x17
        /*001a*/ 	.short	(.L_11 - .L_10)
.L_10:
        /*001c*/ 	.word	0x00000000
        /*0020*/ 	.short	0x0002
        /*0022*/ 	.short	0x0010
        /*0024*/ 	.byte	0x00, 0xf5, 0x21, 0x00


	//----- nvinfo : EIATTR_KPARAM_INFO
	.align		4
.L_11:
        /*0028*/ 	.byte	0x04, 0x17
        /*002a*/ 	.short	(.L_13 - .L_12)
.L_12:
        /*002c*/ 	.word	0x00000000
        /*0030*/ 	.short	0x0001
        /*0032*/ 	.short	0x0008
        /*0034*/ 	.byte	0x00, 0xf5, 0x21, 0x00


	//----- nvinfo : EIATTR_KPARAM_INFO
	.align		4
.L_13:
        /*0038*/ 	.byte	0x04, 0x17
        /*003a*/ 	.short	(.L_15 - .L_14)
.L_14:
        /*003c*/ 	.word	0x00000000
        /*0040*/ 	.short	0x0000
        /*0042*/ 	.short	0x0000
        /*0044*/ 	.byte	0x00, 0xf5, 0x21, 0x00


	//----- nvinfo : EIATTR_SPARSE_MMA_MASK
	.align		4
.L_15:
        /*0048*/ 	.byte	0x03, 0x50
        /*004a*/ 	.short	0x0000


	//----- nvinfo : EIATTR_MAXREG_COUNT
	.align		4
        /*004c*/ 	.byte	0x03, 0x1b
        /*004e*/ 	.short	0x00ff


	//----- nvinfo : EIATTR_MERCURY_ISA_VERSION
	.align		4
        /*0050*/ 	.byte	0x03, 0x5f
        /*0052*/ 	.short	0x0101


	//----- nvinfo : EIATTR_VRC_CTA_INIT_COUNT
	.align		4
        /*0054*/ 	.byte	0x02, 0x4a
	.zero		1
	.zero		1


	//----- nvinfo : EIATTR_EXIT_INSTR_OFFSETS
	.align		4
        /*0058*/ 	.byte	0x04, 0x1c
        /*005a*/ 	.short	(.L_17 - .L_16)


	//   ....[0]....
.L_16:
        /*005c*/ 	.word	0x000000c0


	//   ....[1]....
        /*0060*/ 	.word	0x00000c30


	//----- nvinfo : EIATTR_CBANK_PARAM_SIZE
	.align		4
.L_17:
        /*0064*/ 	.byte	0x03, 0x19
        /*0066*/ 	.short	0x001c


	//----- nvinfo : EIATTR_PARAM_CBANK
	.align		4
        /*0068*/ 	.byte	0x04, 0x0a
        /*006a*/ 	.short	(.L_19 - .L_18)
	.align		4
.L_18:
        /*006c*/ 	.word	index@(.nv.constant0._Z6KernelPKfS0_Pfi)
        /*0070*/ 	.short	0x0380
        /*0072*/ 	.short	0x001c


	//----- nvinfo : EIATTR_SW_WAR
	.align		4
.L_19:
        /*0074*/ 	.byte	0x04, 0x36
        /*0076*/ 	.short	(.L_21 - .L_20)
.L_20:
        /*0078*/ 	.word	0x00000008
.L_21:


//--------------------- .nv.callgraph             --------------------------
	.section	.nv.callgraph,"",@"SHT_CUDA_CALLGRAPH"
	.align	4
	.sectionentsize	8
	.align		4
        /*0000*/ 	.word	0x00000000
	.align		4
        /*0004*/ 	.word	0xffffffff
	.align		4
        /*0008*/ 	.word	0x00000000
	.align		4
        /*000c*/ 	.word	0xfffffffe
	.align		4
        /*0010*/ 	.word	0x00000000
	.align		4
        /*0014*/ 	.word	0xfffffffd
	.align		4
        /*0018*/ 	.word	0x00000000
	.align		4
        /*001c*/ 	.word	0xfffffffc


//--------------------- .text._Z6KernelPKfS0_Pfi  --------------------------
	.section	.text._Z6KernelPKfS0_Pfi,"ax",@progbits
	.align	128
        .global         _Z6KernelPKfS0_Pfi
        .type           _Z6KernelPKfS0_Pfi,@function
        .size           _Z6KernelPKfS0_Pfi,(.L_x_6 - _Z6KernelPKfS0_Pfi)
        .other          _Z6KernelPKfS0_Pfi,@"STO_CUDA_ENTRY STV_DEFAULT"
_Z6KernelPKfS0_Pfi:
.text._Z6KernelPKfS0_Pfi:
[----:B------:R-:W-:Y:S01]  /*0000*/  LDC R1, c[0x0][0x37c] ;  /* 0x0000df00ff017b82 */ /* 0x000fe20000000800 */
[----:B------:R-:W0:Y:S07]  /*0010*/  S2R R3, SR_TID.X ;  /* 0x0000000000037919 */ /* 0x000e2e0000002100 */
[----:B------:R-:W0:Y:S01]  /*0020*/  LDC R0, c[0x0][0x360] ;  /* 0x0000d800ff007b82 */ /* 0x000e220000000800 */
[----:B------:R-:W1:Y:S01]  /*0030*/  LDCU UR12, c[0x0][0x398] ;  /* 0x00007300ff0c77ac */ /* 0x000e620008000800 */
[----:B------:R-:W2:Y:S06]  /*0040*/  S2R R2, SR_TID.Y ;  /* 0x0000000000027919 */ /* 0x000eac0000002200 */
[----:B------:R-:W0:Y:S08]  /*0050*/  S2UR UR4, SR_CTAID.X ;  /* 0x00000000000479c3 */ /* 0x000e300000002500 */
[----:B------:R-:W2:Y:S08]  /*0060*/  S2UR UR5, SR_CTAID.Y ;  /* 0x00000000000579c3 */ /* 0x000eb00000002600 */
[----:B------:R-:W2:Y:S01]  /*0070*/  LDC R11, c[0x0][0x364] ;  /* 0x0000d900ff0b7b82 */ /* 0x000ea20000000800 */
[----:B0-----:R-:W-:-:S02]  /*0080*/  IMAD R0, R0, UR4, R3 ;  /* 0x0000000400007c24 */ /* 0x001fc4000f8e0203 */
[----:B--2---:R-:W-:-:S05]  /*0090*/  IMAD R11, R11, UR5, R2 ;  /* 0x000000050b0b7c24 */ /* 0x004fca000f8e0202 */
[----:B------:R-:W-:-:S04]  /*00a0*/  VIMNMX R2, PT, PT, R0, R11, !PT ;  /* 0x0000000b00027248 */ /* 0x000fc80007fe0100 */
[----:B-1----:R-:W-:-:S13]  /*00b0*/  ISETP.GE.AND P0, PT, R2, UR12, PT ;  /* 0x0000000c02007c0c */ /* 0x002fda000bf06270 */
[----:B------:R-:W-:Y:S05]  /*00c0*/  @P0 EXIT ;  /* 0x000000000000094d */ /* 0x000fea0003800000 */
[----:B------:R-:W-:Y:S01]  /*00d0*/  UISETP.GE.U32.AND UP0, UPT, UR12, 0x8, UPT ;  /* 0x000000080c00788c */ /* 0x000fe2000bf06070 */
[----:B------:R-:W-:Y:S02]  /*00e0*/  HFMA2 R10, -RZ, RZ, 0, 0 ;  /* 0x00000000ff0a7431 */ /* 0x000fe400000001ff */
[----:B------:R-:W-:Y:S01]  /*00f0*/  IMAD R11, R11, UR12, RZ ;  /* 0x0000000c0b0b7c24 */ /* 0x000fe2000f8e02ff */
[----:B------:R-:W-:Y:S01]  /*0100*/  UMOV UR4, URZ ;  /* 0x000000ff00047c82 */ /* 0x000fe20008000000 */
[----:B------:R-:W0:Y:S04]  /*0110*/  LDCU.64 UR10, c[0x0][0x358] ;  /* 0x00006b00ff0a77ac */ /* 0x000e280008000a00 */
[----:B------:R-:W-:Y:S05]  /*0120*/  BRA.U !UP0, `(.L_x_0) ;  /* 0x0000000508487547 */ /* 0x000fea000b800000 */
[----:B------:R-:W1:Y:S01]  /*0130*/  LDCU.128 UR16, c[0x0][0x380] ;  /* 0x00007000ff1077ac */ /* 0x000e620008000c00 */
[----:B------:R-:W-:Y:S02]  /*0140*/  MOV R10, RZ ;  /* 0x000000ff000a7202 */ /* 0x000fe40000000f00 */
[----:B------:R-:W-:Y:S01]  /*0150*/  MOV R12, R0 ;  /* 0x00000000000c7202 */ /* 0x000fe20000000f00 */
[----:B------:R-:W-:-:S04]  /*0160*/  ULOP3.LUT UR4, UR12, 0x7ffffff8, URZ, 0xc0, !UPT ;  /* 0x7ffffff80c047892 */ /* 0x000fc8000f8ec0ff */
[----:B------:R-:W-:Y:S01]  /*0170*/  UIADD3 UR5, UPT, UPT, -UR4, URZ, URZ ;  /* 0x000000ff04057290 */ /* 0x000fe2000fffe1ff */
[----:B-1----:R-:W-:Y:S01]  /*0180*/  MOV R2, UR16 ;  /* 0x0000001000027c02 */ /* 0x002fe20008000f00 */
[----:B------:R-:W-:Y:S01]  /*0190*/  UIMAD.WIDE UR6, UR12, 0x18, UR18 ;  /* 0x000000180c0678a5 */ /* 0x000fe2000f8e0212 */
[----:B------:R-:W-:Y:S01]  /*01a0*/  MOV R3, UR17 ;  /* 0x0000001100037c02 */ /* 0x000fe20008000f00 */
[----:B------:R-:W-:Y:S02]  /*01b0*/  UIMAD.WIDE UR8, UR12, 0x1c, UR18 ;  /* 0x0000001c0c0878a5 */ /* 0x000fe4000f8e0212 */
[----:B------:R-:W-:-:S03]  /*01c0*/  IMAD.WIDE.U32 R2, R11, 0x4, R2 ;  /* 0x000000040b027825 */ /* 0x000fc600078e0002 */
[----:B------:R-:W-:-:S05]  /*01d0*/  IADD3 R2, P0, PT, R2, 0x10, RZ ;  /* 0x0000001002027810 */ /* 0x000fca0007f1e0ff */
[----:B------:R-:W-:-:S08]  /*01e0*/  IMAD.X R3, RZ, RZ, R3, P0 ;  /* 0x000000ffff037224 */ /* 0x000fd000000e0603 */
.L_x_1:
[----:B------:R-:W-:Y:S01]  /*01f0*/  IMAD.MOV.U32 R9, RZ, RZ, 0x4 ;  /* 0x00000004ff097424 */ /* 0x000fe200078e00ff */
[----:B0-----:R-:W2:Y:S03]  /*0200*/  LDG.E R14, desc[UR10][R2.64+-0x10] ;  /* 0xfffff00a020e7981 */ /* 0x001ea6000c1e1900 */
[----:B------:R-:W-:Y:S01]  /*0210*/  IMAD.WIDE R8, R12, R9, UR18 ;  /* 0x000000120c087e25 */ /* 0x000fe2000f8e0209 */
[----:B------:R-:W-:Y:S01]  /*0220*/  UIMAD.WIDE UR14, UR12, 0x4, UR18 ;  /* 0x000000040c0e78a5 */ /* 0x000fe2000f8e0212 */
[----:B------:R-:W3:Y:S04]  /*0230*/  LDG.E R16, desc[UR10][R2.64+-0xc] ;  /* 0xfffff40a02107981 */ /* 0x000ee8000c1e1900 */
[----:B------:R0:W2:Y:S01]  /*0240*/  LDG.E R13, desc[UR10][R8.64] ;  /* 0x0000000a080d7981 */ /* 0x0000a2000c1e1900 */
[----:B------:R-:W-:-:S02]  /*0250*/  MOV R4, UR14 ;  /* 0x0000000e00047c02 */ /* 0x000fc40008000f00 */
[----:B------:R-:W-:Y:S01]  /*0260*/  MOV R5, UR15 ;  /* 0x0000000f00057c02 */ /* 0x000fe20008000f00 */
[----:B------:R-:W4:Y:S02]  /*0270*/  LDG.E R18, desc[UR10][R2.64+-0x8] ;  /* 0xfffff80a02127981 */ /* 0x000f24000c1e1900 */
[----:B------:R-:W-:Y:S02]  /*0280*/  IMAD.WIDE R4, R12, 0x4, R4 ;  /* 0x000000040c047825 */ /* 0x000fe400078e0204 */
[----:B------:R-:W5:Y:S04]  /*0290*/  LDG.E R20, desc[UR10][R2.64+-0x4] ;  /* 0xfffffc0a02147981 */ /* 0x000f68000c1e1900 */
[----:B-1----:R1:W3:Y:S01]  /*02a0*/  LDG.E R15, desc[UR10][R4.64] ;  /* 0x0000000a040f7981 */ /* 0x0022e2000c1e1900 */
[----:B------:R-:W-:Y:S01]  /*02b0*/  UIMAD.WIDE UR14, UR12, 0x8, UR18 ;  /* 0x000000080c0e78a5 */ /* 0x000fe2000f8e0212 */
[----:B------:R-:W-:-:S02]  /*02c0*/  IMAD.MOV.U32 R27, RZ, RZ, 0x4 ;  /* 0x00000004ff1b7424 */ /* 0x000fc400078e00ff */
[----:B------:R-:W5:Y:S03]  /*02d0*/  LDG.E R21, desc[UR10][R2.64] ;  /* 0x0000000a02157981 */ /* 0x000f66000c1e1900 */
[----:B------:R-:W-:Y:S01]  /*02e0*/  MOV R7, UR15 ;  /* 0x0000000f00077c02 */ /* 0x000fe20008000f00 */
[----:B------:R-:W-:Y:S01]  /*02f0*/  IMAD.U32 R6, RZ, RZ, UR14 ;  /* 0x0000000eff067e24 */ /* 0x000fe2000f8e00ff */
[----:B------:R-:W5:Y:S03]  /*0300*/  LDG.E R23, desc[UR10][R2.64+0x4] ;  /* 0x0000040a02177981 */ /* 0x000f66000c1e1900 */
[----:B------:R-:W-:Y:S01]  /*0310*/  IMAD.WIDE R6, R12, 0x4, R6 ;  /* 0x000000040c067825 */ /* 0x000fe200078e0206 */
[----:B------:R-:W5:Y:S04]  /*0320*/  LDG.E R24, desc[UR10][R2.64+0x8] ;  /* 0x0000080a02187981 */ /* 0x000f68000c1e1900 */
[----:B------:R1:W4:Y:S01]  /*0330*/  LDG.E R17, desc[UR10][R6.64] ;  /* 0x0000000a06117981 */ /* 0x000322000c1e1900 */
[----:B------:R-:W-:Y:S01]  /*0340*/  UIMAD.WIDE UR14, UR12, 0xc, UR18 ;  /* 0x0000000c0c0e78a5 */ /* 0x000fe2000f8e0212 */
[----:B0-----:R-:W-:-:S02]  /*0350*/  MOV R9, 0x4 ;  /* 0x0000000400097802 */ /* 0x001fc40000000f00 */
[----:B------:R-:W5:Y:S03]  /*0360*/  LDG.E R25, desc[UR10][R2.64+0xc] ;  /* 0x00000c0a02197981 */ /* 0x000f66000c1e1900 */
[----:B------:R-:W-:-:S05]  /*0370*/  IMAD.WIDE R8, R12, R9, UR14 ;  /* 0x0000000e0c087e25 */ /* 0x000fca000f8e0209 */
[----:B------:R0:W5:Y:S01]  /*0380*/  LDG.E R19, desc[UR10][R8.64] ;  /* 0x0000000a08137981 */ /* 0x000162000c1e1900 */
[----:B------:R-:W-:-:S06]  /*0390*/  UIMAD.WIDE UR14, UR12, 0x10, UR18 ;  /* 0x000000100c0e78a5 */ /* 0x000fcc000f8e0212 */
[----:B------:R-:W-:-:S05]  /*03a0*/  IMAD.WIDE R26, R12, R27, UR14 ;  /* 0x0000000e0c1a7e25 */ /* 0x000fca000f8e021b */
[----:B------:R0:W5:Y:S01]  /*03b0*/  LDG.E R22, desc[UR10][R26.64] ;  /* 0x0000000a1a167981 */ /* 0x000162000c1e1900 */
[----:B-1----:R-:W-:Y:S01]  /*03c0*/  HFMA2 R5, -RZ, RZ, 0, 2.384185791015625e-07 ;  /* 0x00000004ff057431 */ /* 0x002fe200000001ff */
[----:B------:R-:W-:-:S06]  /*03d0*/  UIMAD.WIDE UR14, UR12, 0x14, UR18 ;  /* 0x000000140c0e78a5 */ /* 0x000fcc000f8e0212 */
[----:B------:R-:W-:-:S06]  /*03e0*/  IMAD.WIDE R4, R12, R5, UR14 ;  /* 0x0000000e0c047e25 */ /* 0x000fcc000f8e0205 */
[----:B------:R1:W5:Y:S01]  /*03f0*/  LDG.E R4, desc[UR10][R4.64] ;  /* 0x0000000a04047981 */ /* 0x000362000c1e1900 */
[----:B------:R-:W-:-:S05]  /*0400*/  MOV R7, 0x4 ;  /* 0x0000000400077802 */ /* 0x000fca0000000f00 */
[----:B------:R-:W-:-:S06]  /*0410*/  IMAD.WIDE R6, R12, R7, UR6 ;  /* 0x000000060c067e25 */ /* 0x000fcc000f8e0207 */
[----:B------:R-:W5:Y:S01]  /*0420*/  LDG.E R7, desc[UR10][R6.64] ;  /* 0x0000000a06077981 */ /* 0x000f62000c1e1900 */
[----:B0-----:R-:W-:-:S05]  /*0430*/  HFMA2 R9, -RZ, RZ, 0, 2.384185791015625e-07 ;  /* 0x00000004ff097431 */ /* 0x001fca00000001ff */
[----:B------:R-:W-:-:S06]  /*0440*/  IMAD.WIDE R8, R12, R9, UR8 ;  /* 0x000000080c087e25 */ /* 0x000fcc000f8e0209 */
[----:B------:R0:W5:Y:S01]  /*0450*/  LDG.E R8, desc[UR10][R8.64] ;  /* 0x0000000a08087981 */ /* 0x000162000c1e1900 */
[----:B------:R-:W-:Y:S01]  /*0460*/  I2FP.F32.S32 R27, R10 ;  /* 0x0000000a001b7245 */ /* 0x000fe20000201400 */
[----:B------:R-:W-:-:S04]  /*0470*/  UIADD3 UR5, UPT, UPT, UR5, 0x8, URZ ;  /* 0x0000000805057890 */ /* 0x000fc8000fffe0ff */
[----:B------:R-:W-:Y:S01]  /*0480*/  UISETP.NE.AND UP0, UPT, UR5, URZ, UPT ;  /* 0x000000ff0500728c */ /* 0x000fe2000bf05270 */
[----:B--2---:R-:W-:-:S06]  /*0490*/  FFMA R13, R14, R13, R27 ;  /* 0x0000000d0e0d7223 */ /* 0x004fcc000000001b */
[----:B------:R-:W1:Y:S02]  /*04a0*/  F2I.TRUNC.NTZ R13, R13 ;  /* 0x0000000d000d7305 */ /* 0x000e64000020f100 */
[----:B-1----:R-:W-:-:S05]  /*04b0*/  I2FP.F32.S32 R5, R13 ;  /* 0x0000000d00057245 */ /* 0x002fca0000201400 */
[----:B---3--:R-:W-:-:S06]  /*04c0*/  FFMA R5, R16, R15, R5 ;  /* 0x0000000f10057223 */ /* 0x008fcc0000000005 */
[----:B------:R-:W1:Y:S02]  /*04d0*/  F2I.TRUNC.NTZ R5, R5 ;  /* 0x0000000500057305 */ /* 0x000e64000020f100 */
[----:B-1----:R-:W-:-:S05]  /*04e0*/  I2FP.F32.S32 R15, R5 ;  /* 0x00000005000f7245 */ /* 0x002fca0000201400 */
[----:B----4-:R-:W-:-:S06]  /*04f0*/  FFMA R15, R18, R17, R15 ;  /* 0x00000011120f7223 */ /* 0x010fcc000000000f */
[----:B------:R-:W0:Y:S02]  /*0500*/  F2I.TRUNC.NTZ R15, R15 ;  /* 0x0000000f000f7305 */ /* 0x000e24000020f100 */
[----:B0-----:R-:W-:-:S05]  /*0510*/  I2FP.F32.S32 R9, R15 ;  /* 0x0000000f00097245 */ /* 0x001fca0000201400 */
[----:B-----5:R-:W-:-:S06]  /*0520*/  FFMA R9, R20, R19, R9 ;  /* 0x0000001314097223 */ /* 0x020fcc0000000009 */
[----:B------:R-:W0:Y:S02]  /*0530*/  F2I.TRUNC.NTZ R9, R9 ;  /* 0x0000000900097305 */ /* 0x000e24000020f100 */
[----:B0-----:R-:W-:-:S05]  /*0540*/  I2FP.F32.S32 R6, R9 ;  /* 0x0000000900067245 */ /* 0x001fca0000201400 */
[----:B------:R-:W-:-:S06]  /*0550*/  FFMA R6, R21, R22, R6 ;  /* 0x0000001615067223 */ /* 0x000fcc0000000006 */
        /* <DEDUP_REMOVED lines=9> */
[----:B------:R-:W1:Y:S01]  /*05f0*/  F2I.TRUNC.NTZ R10, R10 ;  /* 0x0000000a000a7305 */ /* 0x000e62000020f100 */
[----:B------:R-:W-:Y:S01]  /*0600*/  IMAD.U32 R7, RZ, RZ, UR12 ;  /* 0x0000000cff077e24 */ /* 0x000fe2000f8e00ff */
[----:B------:R-:W-:-:S04]  /*0610*/  IADD3 R2, P0, PT, R2, 0x20, RZ ;  /* 0x0000002002027810 */ /* 0x000fc80007f1e0ff */
[----:B------:R-:W-:Y:S02]  /*0620*/  IADD3.X R3, PT, PT, RZ, R3, RZ, P0, !PT ;  /* 0x00000003ff037210 */ /* 0x000fe400007fe4ff */
[----:B------:R-:W-:Y:S01]  /*0630*/  LEA R12, R7, R12, 0x3 ;  /* 0x0000000c070c7211 */ /* 0x000fe200078e18ff */
[----:B------:R-:W-:Y:S06]  /*0640*/  BRA.U UP0, `(.L_x_1) ;  /* 0xfffffff900e87547 */ /* 0x000fec000b83ffff */
.L_x_0:
[----:B------:R-:W-:-:S04]  /*0650*/  ULOP3.LUT UR6, UR12, 0x7, URZ, 0xc0, !UPT ;  /* 0x000000070c067892 */ /* 0x000fc8000f8ec0ff */
[----:B------:R-:W-:-:S09]  /*0660*/  UISETP.NE.AND UP0, UPT, UR6, URZ, UPT ;  /* 0x000000ff0600728c */ /* 0x000fd2000bf05270 */
[----:B------:R-:W-:Y:S05]  /*0670*/  BRA.U !UP0, `(.L_x_2) ;  /* 0x0000000508587547 */ /* 0x000fea000b800000 */
[----:B------:R-:W-:Y:S02]  /*0680*/  UISETP.GE.U32.AND UP0, UPT, UR6, 0x4, UPT ;  /* 0x000000040600788c */ /* 0x000fe4000bf06070 */
[----:B------:R-:W-:-:S04]  /*0690*/  ULOP3.LUT UR5, UR12, 0x3, URZ, 0xc0, !UPT ;  /* 0x000000030c057892 */ /* 0x000fc8000f8ec0ff */
[----:B------:R-:W-:-:S03]  /*06a0*/  UISETP.NE.AND UP1, UPT, UR5, URZ, UPT ;  /* 0x000000ff0500728c */ /* 0x000fc6000bf25270 */
[----:B------:R-:W-:Y:S08]  /*06b0*/  BRA.U !UP0, `(.L_x_3) ;  /* 0x00000001089c7547 */ /* 0x000ff0000b800000 */
[----:B------:R-:W2:Y:S01]  /*06c0*/  LDC.64 R4, c[0x0][0x380] ;  /* 0x0000e000ff047b82 */ /* 0x000ea20000000a00 */
[----:B------:R-:W-:Y:S01]  /*06d0*/  MOV R9, UR4 ;  /* 0x0000000400097c02 */ /* 0x000fe20008000f00 */
[----:B------:R-:W-:Y:S01]  /*06e0*/  VIADD R3, R11, UR4 ;  /* 0x000000040b037c36 */ /* 0x000fe20008000000 */
[----:B------:R-:W3:Y:S03]  /*06f0*/  LDCU.64 UR6, c[0x0][0x380] ;  /* 0x00007000ff0677ac */ /* 0x000ee60008000a00 */
[----:B------:R-:W-:Y:S02]  /*0700*/  IMAD R9, R9, UR12, R0 ;  /* 0x0000000c09097c24 */ /* 0x000fe4000f8e0200 */
[----:B------:R-:W4:Y:S01]  /*0710*/  LDC.64 R6, c[0x0][0x388] ;  /* 0x0000e200ff067b82 */ /* 0x000f220000000a00 */
[----:B--2---:R-:W-:-:S05]  /*0720*/  IMAD.WIDE.U32 R4, R3, 0x4, R4 ;  /* 0x0000000403047825 */ /* 0x004fca00078e0004 */
[----:B0-----:R0:W2:Y:S01]  /*0730*/  LDG.E R12, desc[UR10][R4.64] ;  /* 0x0000000a040c7981 */ /* 0x0010a2000c1e1900 */
[----:B----4-:R-:W-:-:S05]  /*0740*/  IMAD.WIDE R6, R9, 0x4, R6 ;  /* 0x0000000409067825 */ /* 0x010fca00078e0206 */
[----:B------:R4:W2:Y:S01]  /*0750*/  LDG.E R13, desc[UR10][R6.64] ;  /* 0x0000000a060d7981 */ /* 0x0008a2000c1e1900 */
[----:B------:R-:W-:Y:S02]  /*0760*/  IADD3 R3, P0, PT, R11, UR4, RZ ;  /* 0x000000040b037c10 */ /* 0x000fe4000ff1e0ff */
[----:B------:R-:W-:Y:S02]  /*0770*/  MOV R9, UR12 ;  /* 0x0000000c00097c02 */ /* 0x000fe40008000f00 */
[----:B------:R-:W-:Y:S02]  /*0780*/  IADD3.X R8, PT, PT, RZ, RZ, RZ, P0, !PT ;  /* 0x000000ffff087210 */ /* 0x000fe400007fe4ff */
[----:B---3--:R-:W-:-:S04]  /*0790*/  LEA R2, P0, R3, UR6, 0x2 ;  /* 0x0000000603027c11 */ /* 0x008fc8000f8010ff */
[----:B------:R-:W-:Y:S01]  /*07a0*/  LEA.HI.X R3, R3, UR7, R8, 0x2, P0 ;  /* 0x0000000703037c11 */ /* 0x000fe200080f1408 */
[----:B------:R-:W-:-:S04]  /*07b0*/  IMAD.WIDE R8, R9, 0x4, R6 ;  /* 0x0000000409087825 */ /* 0x000fc800078e0206 */
[----:B------:R-:W3:Y:S04]  /*07c0*/  LDG.E R14, desc[UR10][R2.64+0x4] ;  /* 0x0000040a020e7981 */ /* 0x000ee8000c1e1900 */
[----:B------:R5:W3:Y:S01]  /*07d0*/  LDG.E R17, desc[UR10][R8.64] ;  /* 0x0000000a08117981 */ /* 0x000ae2000c1e1900 */
[----:B------:R-:W-:-:S03]  /*07e0*/  MOV R15, UR12 ;  /* 0x0000000c000f7c02 */ /* 0x000fc60008000f00 */
[----:B------:R-:W3:Y:S02]  /*07f0*/  LDG.E R16, desc[UR10][R2.64+0x8] ;  /* 0x0000080a02107981 */ /* 0x000ee4000c1e1900 */
[----:B0-----:R-:W-:Y:S02]  /*0800*/  IMAD.WIDE R4, R15, 0x4, R8 ;  /* 0x000000040f047825 */ /* 0x001fe400078e0208 */
[----:B------:R-:W3:Y:S04]  /*0810*/  LDG.E R18, desc[UR10][R2.64+0xc] ;  /* 0x00000c0a02127981 */ /* 0x000ee8000c1e1900 */
[----:B------:R0:W3:Y:S01]  /*0820*/  LDG.E R19, desc[UR10][R4.64] ;  /* 0x0000000a04137981 */ /* 0x0000e2000c1e1900 */
[----:B----4-:R-:W-:-:S04]  /*0830*/  IMAD.U32 R7, RZ, RZ, UR12 ;  /* 0x0000000cff077e24 */ /* 0x010fc8000f8e00ff */
[----:B------:R-:W-:-:S06]  /*0840*/  IMAD.WIDE R6, R7, 0x4, R4 ;  /* 0x0000000407067825 */ /* 0x000fcc00078e0204 */
[----:B------:R-:W4:Y:S01]  /*0850*/  LDG.E R7, desc[UR10][R6.64] ;  /* 0x0000000a06077981 */ /* 0x000f22000c1e1900 */
[----:B-1----:R-:W-:Y:S01]  /*0860*/  I2FP.F32.S32 R15, R10 ;  /* 0x0000000a000f7245 */ /* 0x002fe20000201400 */
[----:B------:R-:W-:-:S04]  /*0870*/  UIADD3 UR4, UPT, UPT, UR4, 0x4, URZ ;  /* 0x0000000404047890 */ /* 0x000fc8000fffe0ff */
[----:B--2---:R-:W-:-:S06]  /*0880*/  FFMA R12, R12, R13, R15 ;  /* 0x0000000d0c0c7223 */ /* 0x004fcc000000000f */
[----:B------:R-:W5:Y:S02]  /*0890*/  F2I.TRUNC.NTZ R12, R12 ;  /* 0x0000000c000c7305 */ /* 0x000f64000020f100 */
[----:B-----5:R-:W-:-:S05]  /*08a0*/  I2FP.F32.S32 R9, R12 ;  /* 0x0000000c00097245 */ /* 0x020fca0000201400 */
[----:B---3--:R-:W-:-:S06]  /*08b0*/  FFMA R9, R14, R17, R9 ;  /* 0x000000110e097223 */ /* 0x008fcc0000000009 */
[----:B------:R-:W0:Y:S02]  /*08c0*/  F2I.TRUNC.NTZ R9, R9 ;  /* 0x0000000900097305 */ /* 0x000e24000020f100 */
[----:B0-----:R-:W-:-:S05]  /*08d0*/  I2FP.F32.S32 R5, R9 ;  /* 0x0000000900057245 */ /* 0x001fca0000201400 */
[----:B------:R-:W-:-:S06]  /*08e0*/  FFMA R5, R16, R19, R5 ;  /* 0x0000001310057223 */ /* 0x000fcc0000000005 */
[----:B------:R-:W0:Y:S02]  /*08f0*/  F2I.TRUNC.NTZ R5, R5 ;  /* 0x0000000500057305 */ /* 0x000e24000020f100 */
[----:B0-----:R-:W-:-:S05]  /*0900*/  I2FP.F32.S32 R3, R5 ;  /* 0x0000000500037245 */ /* 0x001fca0000201400 */
[----:B----4-:R-:W-:-:S04]  /*0910*/  FFMA R3, R18, R7, R3 ;  /* 0x0000000712037223 */ /* 0x010fc80000000003 */
[----:B------:R2:W3:Y:S03]  /*0920*/  F2I.TRUNC.NTZ R10, R3 ;  /* 0x00000003000a7305 */ /* 0x0004e6000020f100 */
.L_x_3:
[----:B------:R-:W-:Y:S05]  /*0930*/  BRA.U !UP1, `(.L_x_2) ;  /* 0x0000000109a87547 */ /* 0x000fea000b800000 */
[----:B------:R-:W-:Y:S02]  /*0940*/  UISETP.NE.AND UP0, UPT, UR5, 0x1, UPT ;  /* 0x000000010500788c */ /* 0x000fe4000bf05270 */
[----:B------:R-:W-:-:S04]  /*0950*/  ULOP3.LUT UR6, UR12, 0x1, URZ, 0xc0, !UPT ;  /* 0x000000010c067892 */ /* 0x000fc8000f8ec0ff */
[----:B------:R-:W-:-:S03]  /*0960*/  UISETP.NE.U32.AND UP1, UPT, UR6, 0x1, UPT ;  /* 0x000000010600788c */ /* 0x000fc6000bf25070 */
[----:B------:R-:W-:Y:S08]  /*0970*/  BRA.U !UP0, `(.L_x_4) ;  /* 0x0000000108647547 */ /* 0x000ff0000b800000 */
[----:B--2---:R-:W2:Y:S01]  /*0980*/  LDC.64 R2, c[0x0][0x380] ;  /* 0x0000e000ff027b82 */ /* 0x004ea20000000a00 */
[----:B------:R-:W-:Y:S01]  /*0990*/  MOV R9, UR4 ;  /* 0x0000000400097c02 */ /* 0x000fe20008000f00 */
[----:B------:R-:W4:Y:S01]  /*09a0*/  LDCU.64 UR6, c[0x0][0x380] ;  /* 0x00007000ff0677ac */ /* 0x000f220008000a00 */
[----:B------:R-:W-:-:S03]  /*09b0*/  IADD3 R7, PT, PT, R11, UR4, RZ ;  /* 0x000000040b077c10 */ /* 0x000fc6000fffe0ff */
[----:B------:R-:W-:Y:S02]  /*09c0*/  IMAD R9, R9, UR12, R0 ;  /* 0x0000000c09097c24 */ /* 0x000fe4000f8e0200 */
[----:B------:R-:W5:Y:S01]  /*09d0*/  LDC.64 R4, c[0x0][0x388] ;  /* 0x0000e200ff047b82 */ /* 0x000f620000000a00 */
[----:B--2---:R-:W-:-:S06]  /*09e0*/  IMAD.WIDE.U32 R2, R7, 0x4, R2 ;  /* 0x0000000407027825 */ /* 0x004fcc00078e0002 */
[----:B0-----:R-:W2:Y:S01]  /*09f0*/  LDG.E R2, desc[UR10][R2.64] ;  /* 0x0000000a02027981 */ /* 0x001ea2000c1e1900 */
[----:B-----5:R-:W-:-:S05]  /*0a00*/  IMAD.WIDE R4, R9, 0x4, R4 ;  /* 0x0000000409047825 */ /* 0x020fca00078e0204 */
[----:B------:R-:W2:Y:S01]  /*0a10*/  LDG.E R13, desc[UR10][R4.64] ;  /* 0x0000000a040d7981 */ /* 0x000ea2000c1e1900 */
[----:B------:R-:W-:Y:S01]  /*0a20*/  IADD3 R7, P0, PT, R11, UR4, RZ ;  /* 0x000000040b077c10 */ /* 0x000fe2000ff1e0ff */
[----:B------:R-:W-:-:S03]  /*0a30*/  IMAD.U32 R9, RZ, RZ, UR12 ;  /* 0x0000000cff097e24 */ /* 0x000fc6000f8e00ff */
[----:B------:R-:W-:Y:S02]  /*0a40*/  IADD3.X R8, PT, PT, RZ, RZ, RZ, P0, !PT ;  /* 0x000000ffff087210 */ /* 0x000fe400007fe4ff */
[----:B----4-:R-:W-:-:S04]  /*0a50*/  LEA R6, P0, R7, UR6, 0x2 ;  /* 0x0000000607067c11 */ /* 0x010fc8000f8010ff */
[----:B------:R-:W-:Y:S01]  /*0a60*/  LEA.HI.X R7, R7, UR7, R8, 0x2, P0 ;  /* 0x0000000707077c11 */ /* 0x000fe200080f1408 */
[----:B------:R-:W-:-:S04]  /*0a70*/  IMAD.WIDE R8, R9, 0x4, R4 ;  /* 0x0000000409087825 */ /* 0x000fc800078e0204 */
[----:B------:R-:W4:Y:S04]  /*0a80*/  LDG.E R6, desc[UR10][R6.64+0x4] ;  /* 0x0000040a06067981 */ /* 0x000f28000c1e1900 */
[----:B------:R-:W4:Y:S01]  /*0a90*/  LDG.E R9, desc[UR10][R8.64] ;  /* 0x0000000a08097981 */ /* 0x000f22000c1e1900 */
[----:B-1-3--:R-:W-:Y:S01]  /*0aa0*/  I2FP.F32.S32 R15, R10 ;  /* 0x0000000a000f7245 */ /* 0x00afe20000201400 */
[----:B------:R-:W-:-:S04]  /*0ab0*/  UIADD3 UR4, UPT, UPT, UR4, 0x2, URZ ;  /* 0x0000000204047890 */ /* 0x000fc8000fffe0ff */
[----:B--2---:R-:W-:-:S06]  /*0ac0*/  FFMA R2, R2, R13, R15 ;  /* 0x0000000d02027223 */ /* 0x004fcc000000000f */
[----:B------:R-:W0:Y:S02]  /*0ad0*/  F2I.TRUNC.NTZ R2, R2 ;  /* 0x0000000200027305 */ /* 0x000e24000020f100 */
[----:B0-----:R-:W-:-:S05]  /*0ae0*/  I2FP.F32.S32 R3, R2 ;  /* 0x0000000200037245 */ /* 0x001fca0000201400 */
[----:B----4-:R-:W-:-:S04]  /*0af0*/  FFMA R3, R6, R9, R3 ;  /* 0x0000000906037223 */ /* 0x010fc80000000003 */
[----:B------:R4:W0:Y:S03]  /*0b00*/  F2I.TRUNC.NTZ R10, R3 ;  /* 0x00000003000a7305 */ /* 0x000826000020f100 */
.L_x_4:
[----:B------:R-:W-:Y:S05]  /*0b10*/  BRA.U UP1, `(.L_x_2) ;  /* 0x0000000101307547 */ /* 0x000fea000b800000 */
[----:B--2-4-:R-:W2:Y:S01]  /*0b20*/  LDC.64 R2, c[0x0][0x380] ;  /* 0x0000e000ff027b82 */ /* 0x014ea20000000a00 */
[----:B------:R-:W-:Y:S02]  /*0b30*/  MOV R9, UR4 ;  /* 0x0000000400097c02 */ /* 0x000fe40008000f00 */
[----:B------:R-:W-:-:S03]  /*0b40*/  IADD3 R7, PT, PT, R11, UR4, RZ ;  /* 0x000000040b077c10 */ /* 0x000fc6000fffe0ff */
[----:B------:R-:W-:Y:S02]  /*0b50*/  IMAD R9, R9, UR12, R0 ;  /* 0x0000000c09097c24 */ /* 0x000fe4000f8e0200 */
[----:B------:R-:W4:Y:S01]  /*0b60*/  LDC.64 R4, c[0x0][0x388] ;  /* 0x0000e200ff047b82 */ /* 0x000f220000000a00 */
[----:B--2---:R-:W-:-:S06]  /*0b70*/  IMAD.WIDE.U32 R2, R7, 0x4, R2 ;  /* 0x0000000407027825 */ /* 0x004fcc00078e0002 */
[----:B0-----:R-:W2:Y:S01]  /*0b80*/  LDG.E R2, desc[UR10][R2.64] ;  /* 0x0000000a02027981 */ /* 0x001ea2000c1e1900 */
[----:B----4-:R-:W-:-:S06]  /*0b90*/  IMAD.WIDE R4, R9, 0x4, R4 ;  /* 0x0000000409047825 */ /* 0x010fcc00078e0204 */
[----:B------:R-:W2:Y:S01]  /*0ba0*/  LDG.E R5, desc[UR10][R4.64] ;  /* 0x0000000a04057981 */ /* 0x000ea2000c1e1900 */
[----:B-1-3--:R-:W-:-:S05]  /*0bb0*/  I2FP.F32.S32 R7, R10 ;  /* 0x0000000a00077245 */ /* 0x00afca0000201400 */
[----:B--2---:R-:W-:-:S06]  /*0bc0*/  FFMA R10, R2, R5, R7 ;  /* 0x00000005020a7223 */ /* 0x004fcc0000000007 */
[----:B------:R-:W0:Y:S02]  /*0bd0*/  F2I.TRUNC.NTZ R10, R10 ;  /* 0x0000000a000a7305 */ /* 0x000e24000020f100 */
.L_x_2:
[----:B--2-4-:R-:W2:Y:S01]  /*0be0*/  LDC.64 R2, c[0x0][0x390] ;  /* 0x0000e400ff027b82 */ /* 0x014ea20000000a00 */
[----:B------:R-:W-:Y:S02]  /*0bf0*/  IADD3 R11, PT, PT, R0, R11, RZ ;  /* 0x0000000b000b7210 */ /* 0x000fe40007ffe0ff */
[----:B01-3--:R-:W-:-:S03]  /*0c00*/  I2FP.F32.S32 R5, R10 ;  /* 0x0000000a00057245 */ /* 0x00bfc60000201400 */
[----:B--2---:R-:W-:-:S05]  /*0c10*/  IMAD.WIDE R2, R11, 0x4, R2 ;  /* 0x000000040b027825 */ /* 0x004fca00078e0202 */
[----:B------:R-:W-:Y:S01]  /*0c20*/  STG.E desc[UR10][R2.64], R5 ;  /* 0x0000000502007986 */ /* 0x000fe2000c10190a */
[----:B------:R-:W-:Y:S05]  /*0c30*/  EXIT ;  /* 0x000000000000794d */ /* 0x000fea0003800000 */
.L_x_5:
[----:B------:R-:W-:-:S00]  /*0c40*/  BRA `(.L_x_5) ;  /* 0xfffffffc00fc7947 */ /* 0x000fc0000383ffff */
[----:B------:R-:W-:-:S00]  /*0c50*/  NOP ;  /* 0x0000000000007918 */ /* 0x000fc00000000000 */
        /* <DEDUP_REMOVED lines=10> */
.L_x_6:


//--------------------- .nv.shared.reserved.0     --------------------------
	.section	.nv.shared.reserved.0,"aw",@nobits
	.weak		__nv_reservedSMEM_offset_0_alias
	.size		__nv_reservedSMEM_offset_0_alias, 0, 64
	.other		__nv_reservedSMEM_offset_0_alias,@"STO_CUDA_RESERVED_SHARED STV_DEFAULT"
__nv_reservedSMEM_offset_0_alias:
	.zero		0
	.zero		64


//--------------------- .nv.constant0._Z6KernelPKfS0_Pfi --------------------------
	.section	.nv.constant0._Z6KernelPKfS0_Pfi,"a",@progbits
	.sectionflags	@""
	.align	4
.nv.constant0._Z6KernelPKfS0_Pfi:
	.zero		924


//--------------------- SYMBOLS --------------------------

	.type		.nv.reservedSmem.offset0,@object
	.size		.nv.reservedSmem.offset0,0x4
